	.headerflags	@"EF_CUDA_TEXMODE_UNIFIED EF_CUDA_64BIT_ADDRESS EF_CUDA_SM86 EF_CUDA_VIRTUAL_SM(EF_CUDA_SM86)"
	.elftype	@"ET_EXEC"


//--------------------- .nv.info                  --------------------------
	.section	.nv.info,"",@"SHT_CUDA_INFO"
	.align	4


	//----- nvinfo : EIATTR_REGCOUNT
	.align		4
        /*0000*/ 	.byte	0x04, 0x2f
        /*0002*/ 	.short	(.L_1 - .L_0)
	.align		4
.L_0:
        /*0004*/ 	.word	index@(triton_mm)
        /*0008*/ 	.word	0x00000050


	//----- nvinfo : EIATTR_MAX_STACK_SIZE
	.align		4
.L_1:
        /*000c*/ 	.byte	0x04, 0x23
        /*000e*/ 	.short	(.L_3 - .L_2)
	.align		4
.L_2:
        /*0010*/ 	.word	index@(triton_mm)
        /*0014*/ 	.word	0x00000000


	//----- nvinfo : EIATTR_MIN_STACK_SIZE
	.align		4
.L_3:
        /*0018*/ 	.byte	0x04, 0x12
        /*001a*/ 	.short	(.L_5 - .L_4)
	.align		4
.L_4:
        /*001c*/ 	.word	index@(triton_mm)
        /*0020*/ 	.word	0x00000000


	//----- nvinfo : EIATTR_FRAME_SIZE
	.align		4
.L_5:
        /*0024*/ 	.byte	0x04, 0x11
        /*0026*/ 	.short	(.L_7 - .L_6)
	.align		4
.L_6:
        /*0028*/ 	.word	index@(triton_mm)
        /*002c*/ 	.word	0x00000000
.L_7:


//--------------------- .nv.info.triton_mm        --------------------------
	.section	.nv.info.triton_mm,"",@"SHT_CUDA_INFO"
	.align	4


	//----- nvinfo : EIATTR_CUDA_API_VERSION
	.align		4
        /*0000*/ 	.byte	0x04, 0x37
        /*0002*/ 	.short	(.L_9 - .L_8)
.L_8:
        /*0004*/ 	.word	0x0000007b


	//----- nvinfo : EIATTR_SW2861232_WAR
	.align		4
.L_9:
        /*0008*/ 	.byte	0x01, 0x35
	.zero		2


	//----- nvinfo : EIATTR_PARAM_CBANK
	.align		4
        /*000c*/ 	.byte	0x04, 0x0a
        /*000e*/ 	.short	(.L_11 - .L_10)
	.align		4
.L_10:
        /*0010*/ 	.word	index@(.nv.constant0.triton_mm)
        /*0014*/ 	.short	0x0160
        /*0016*/ 	.short	0x001c


	//----- nvinfo : EIATTR_CBANK_PARAM_SIZE
	.align		4
.L_11:
        /*0018*/ 	.byte	0x03, 0x19
        /*001a*/ 	.short	0x001c


	//----- nvinfo : EIATTR_KPARAM_INFO
	.align		4
        /*001c*/ 	.byte	0x04, 0x17
        /*001e*/ 	.short	(.L_13 - .L_12)
.L_12:
        /*0020*/ 	.word	0x00000000
        /*0024*/ 	.short	0x0003
        /*0026*/ 	.short	0x0018
        /*0028*/ 	.byte	0x00, 0xf0, 0x11, 0x00


	//----- nvinfo : EIATTR_KPARAM_INFO
	.align		4
.L_13:
        /*002c*/ 	.byte	0x04, 0x17
        /*002e*/ 	.short	(.L_15 - .L_14)
.L_14:
        /*0030*/ 	.word	0x00000000
        /*0034*/ 	.short	0x0002
        /*0036*/ 	.short	0x0010
        /*0038*/ 	.byte	0x00, 0xf0, 0x21, 0x00


	//----- nvinfo : EIATTR_KPARAM_INFO
	.align		4
.L_15:
        /*003c*/ 	.byte	0x04, 0x17
        /*003e*/ 	.short	(.L_17 - .L_16)
.L_16:
        /*0040*/ 	.word	0x00000000
        /*0044*/ 	.short	0x0001
        /*0046*/ 	.short	0x0008
        /*0048*/ 	.byte	0x00, 0xf0, 0x21, 0x00


	//----- nvinfo : EIATTR_KPARAM_INFO
	.align		4
.L_17:
        /*004c*/ 	.byte	0x04, 0x17
        /*004e*/ 	.short	(.L_19 - .L_18)
.L_18:
        /*0050*/ 	.word	0x00000000
        /*0054*/ 	.short	0x0000
        /*0056*/ 	.short	0x0000
        /*0058*/ 	.byte	0x00, 0xf0, 0x21, 0x00


	//----- nvinfo : EIATTR_MAXREG_COUNT
	.align		4
.L_19:
        /*005c*/ 	.byte	0x03, 0x1b
        /*005e*/ 	.short	0x00ff


	//----- nvinfo : EIATTR_EXIT_INSTR_OFFSETS
	.align		4
        /*0060*/ 	.byte	0x04, 0x1c
        /*0062*/ 	.short	(.L_21 - .L_20)


	//   ....[0]....
.L_20:
        /*0064*/ 	.word	0x00000030


	//   ....[1]....
        /*0068*/ 	.word	0x000020c0


	//   ....[2]....
        /*006c*/ 	.word	0x00002110


	//----- nvinfo : EIATTR_MAX_THREADS
	.align		4
.L_21:
        /*0070*/ 	.byte	0x04, 0x05
        /*0072*/ 	.short	(.L_23 - .L_22)
.L_22:
        /*0074*/ 	.word	0x00000040
        /*0078*/ 	.word	0x00000001
        /*007c*/ 	.word	0x00000001
.L_23:


//--------------------- .nv.rel.action            --------------------------
	.section	.nv.rel.action,"",@"SHT_CUDA_RELOCINFO"
	.align	8
	.sectionentsize	8
        /*0000*/ 	.byte	0x73, 0x00, 0x00, 0x00, 0x00, 0x00, 0x00, 0x00, 0x00, 0x00, 0x00, 0x11, 0x25, 0x00, 0x05, 0x36


//--------------------- .nv.constant0.triton_mm   --------------------------
	.section	.nv.constant0.triton_mm,"a",@progbits
	.align	4
.nv.constant0.triton_mm:
	.zero		380


//--------------------- .text.triton_mm           --------------------------
	.section	.text.triton_mm,"ax",@progbits
	.sectionflags	@"SHF_BARRIERS=1"
	.sectioninfo	@"SHI_REGISTERS=80"
	.align	128
        .global         triton_mm
        .type           triton_mm,@function
        .size           triton_mm,(.L_x_3 - triton_mm)
        .other          triton_mm,@"STO_CUDA_ENTRY STV_DEFAULT"
triton_mm:
.text.triton_mm:
[----:B------:R-:W-:-:S02]  /*0000*/  MOV R1, c[0x0][0x28] ;  /* 0x00000a0000017a02 */ /* 0x000fc40000000f00 */
[----:B------:R-:W-:-:S04]  /*0010*/  MOV R0, c[0x0][0x178] ;  /* 0x00005e0000007a02 */ /* 0x000fc80000000f00 */
[----:B------:R-:W-:-:S13]  /*0020*/  LOP3.LUT P0, RZ, R0, 0xffffff, RZ, 0xc0, !PT ;  /* 0x00ffffff00ff7812 */ /* 0x000fda000780c0ff */
[----:B------:R-:W-:Y:S05]  /*0030*/  @!P0 EXIT ;  /* 0x000000000000894d */ /* 0x000fea0003800000 */
[----:B------:R-:W0:Y:S01]  /*0040*/  S2R R9, SR_CTAID.X ;  /* 0x0000000000097919 */ /* 0x000e220000002500 */
[----:B------:R-:W-:Y:S01]  /*0050*/  IADD3 R0, R0, 0x1f, RZ ;  /* 0x0000001f00007810 */ /* 0x000fe20007ffe0ff */
[----:B------:R-:W-:Y:S01]  /*0060*/  CS2R R52, SRZ ;  /* 0x0000000000347805 */ /* 0x000fe2000001ff00 */
[----:B------:R-:W-:Y:S01]  /*0070*/  CS2R R54, SRZ ;  /* 0x0000000000367805 */ /* 0x000fe2000001ff00 */
[----:B------:R-:W-:Y:S01]  /*0080*/  CS2R R16, SRZ ;  /* 0x0000000000107805 */ /* 0x000fe2000001ff00 */
[----:B------:R-:W-:Y:S01]  /*0090*/  SHF.R.S32.HI R3, RZ, 0x1f, R0 ;  /* 0x0000001fff037819 */ /* 0x000fe20000011400 */
[----:B------:R-:W-:Y:S01]  /*00a0*/  CS2R R18, SRZ ;  /* 0x0000000000127805 */ /* 0x000fe2000001ff00 */
[----:B------:R-:W-:Y:S02]  /*00b0*/  UMOV UR4, 0x238 ;  /* 0x0000023800047882 */ /* 0x000fe40000000000 */
[----:B------:R-:W-:Y:S01]  /*00c0*/  LEA.HI R3, R3, R0, RZ, 0x5 ;  /* 0x0000000003037211 */ /* 0x000fe200078f28ff */
[----:B------:R-:W-:Y:S01]  /*00d0*/  ULDC.64 UR6, c[0x0][0x118] ;  /* 0x0000460000067ab9 */ /* 0x000fe20000000a00 */
[----:B0-----:R-:W-:-:S02]  /*00e0*/  SHF.R.S32.HI R2, RZ, 0x1f, R9 ;  /* 0x0000001fff027819 */ /* 0x001fc40000011409 */
[-C--:B------:R-:W-:Y:S02]  /*00f0*/  IABS R10, R9.reuse ;  /* 0x00000009000a7213 */ /* 0x080fe40000000000 */
[----:B------:R-:W-:Y:S02]  /*0100*/  LEA.HI R4, R2, R9, RZ, 0x6 ;  /* 0x0000000902047211 */ /* 0x000fe400078f30ff */
[----:B------:R-:W-:Y:S02]  /*0110*/  ISETP.GE.AND P1, PT, R9, RZ, PT ;  /* 0x000000ff0900720c */ /* 0x000fe40003f26270 */
[----:B------:R-:W-:Y:S02]  /*0120*/  SHF.R.S32.HI R2, RZ, 0x6, R4 ;  /* 0x00000006ff027819 */ /* 0x000fe40000011404 */
[----:B------:R-:W-:Y:S02]  /*0130*/  LOP3.LUT R4, R4, 0xffffffc0, RZ, 0xc0, !PT ;  /* 0xffffffc004047812 */ /* 0x000fe400078ec0ff */
[----:B------:R-:W-:-:S04]  /*0140*/  SHF.L.U32 R0, R2, 0x3, RZ ;  /* 0x0000000302007819 */ /* 0x000fc800000006ff */
[----:B------:R-:W-:-:S04]  /*0150*/  LEA.HI.SX32 R3, R3, -R0, 0x1b ;  /* 0x8000000003037211 */ /* 0x000fc800078fdaff */
[----:B------:R-:W-:-:S04]  /*0160*/  IMNMX R5, R3, 0x8, PT ;  /* 0x0000000803057817 */ /* 0x000fc80003800200 */
[-C--:B------:R-:W-:Y:S02]  /*0170*/  IABS R11, R5.reuse ;  /* 0x00000005000b7213 */ /* 0x080fe40000000000 */
[----:B------:R-:W-:Y:S02]  /*0180*/  IABS R12, R5 ;  /* 0x00000005000c7213 */ /* 0x000fe40000000000 */
[----:B------:R-:W0:Y:S02]  /*0190*/  I2F.RP R6, R11 ;  /* 0x0000000b00067306 */ /* 0x000e240000209400 */
[----:B------:R-:W-:Y:S02]  /*01a0*/  IADD3 R13, RZ, -R12, RZ ;  /* 0x8000000cff0d7210 */ /* 0x000fe40007ffe0ff */
[----:B------:R-:W-:-:S04]  /*01b0*/  IABS R12, c[0x0][0x178] ;  /* 0x00005e00000c7a13 */ /* 0x000fc80000000000 */
[----:B0-----:R-:W0:Y:S02]  /*01c0*/  MUFU.RCP R6, R6 ;  /* 0x0000000600067308 */ /* 0x001e240000001000 */
[----:B0-----:R-:W-:Y:S02]  /*01d0*/  IADD3 R2, R6, 0xffffffe, RZ ;  /* 0x0ffffffe06027810 */ /* 0x001fe40007ffe0ff */
[----:B------:R-:W-:-:S04]  /*01e0*/  IADD3 R6, -R4, R9, RZ ;  /* 0x0000000904067210 */ /* 0x000fc80007ffe1ff */
[----:B------:R0:W1:Y:S01]  /*01f0*/  F2I.FTZ.U32.TRUNC.NTZ R3, R2 ;  /* 0x0000000200037305 */ /* 0x000062000021f000 */
[----:B------:R-:W2:Y:S01]  /*0200*/  S2R R4, SR_TID.X ;  /* 0x0000000000047919 */ /* 0x000ea20000002100 */
[----:B0-----:R-:W-:Y:S02]  /*0210*/  MOV R2, RZ ;  /* 0x000000ff00027202 */ /* 0x001fe40000000f00 */
[----:B-1----:R-:W-:-:S05]  /*0220*/  IADD3 R8, RZ, -R3, RZ ;  /* 0x80000003ff087210 */ /* 0x002fca0007ffe0ff */
[----:B------:R-:W-:Y:S01]  /*0230*/  IMAD R7, R8, R11, RZ ;  /* 0x0000000b08077224 */ /* 0x000fe200078e02ff */
[----:B------:R-:W-:Y:S02]  /*0240*/  MOV R8, R10 ;  /* 0x0000000a00087202 */ /* 0x000fe40000000f00 */
[----:B------:R-:W-:Y:S01]  /*0250*/  IABS R10, R6 ;  /* 0x00000006000a7213 */ /* 0x000fe20000000000 */
[----:B------:R-:W-:Y:S01]  /*0260*/  IMAD.HI.U32 R3, R3, R7, R2 ;  /* 0x0000000703037227 */ /* 0x000fe200078e0002 */
[----:B--2---:R-:W-:Y:S01]  /*0270*/  SHF.R.U32.HI R75, RZ, 0x2, R4 ;  /* 0x00000002ff4b7819 */ /* 0x004fe20000011604 */
[----:B------:R-:W0:Y:S01]  /*0280*/  I2F.RP R7, R12 ;  /* 0x0000000c00077306 */ /* 0x000e220000209400 */
[----:B------:R-:W-:Y:S02]  /*0290*/  SHF.L.U32 R76, R4, 0x2, RZ ;  /* 0x00000002044c7819 */ /* 0x000fe400000006ff */
[----:B------:R-:W-:Y:S01]  /*02a0*/  SGXT.U32 R75, R75, 0x4 ;  /* 0x000000044b4b781a */ /* 0x000fe20000000000 */
[----:B------:R-:W-:Y:S01]  /*02b0*/  IMAD.HI.U32 R2, R3, R8, RZ ;  /* 0x0000000803027227 */ /* 0x000fe200078e00ff */
[----:B------:R-:W-:-:S02]  /*02c0*/  LOP3.LUT R76, R76, 0xc, RZ, 0xc0, !PT ;  /* 0x0000000c4c4c7812 */ /* 0x000fc400078ec0ff */
[----:B------:R-:W-:Y:S01]  /*02d0*/  LOP3.LUT R74, R75, 0x10, RZ, 0xfc, !PT ;  /* 0x000000104b4a7812 */ /* 0x000fe200078efcff */
[-C--:B------:R-:W-:Y:S01]  /*02e0*/  IMAD R2, R2, R13.reuse, R8 ;  /* 0x0000000d02027224 */ /* 0x080fe200078e0208 */
[C---:B------:R-:W-:Y:S01]  /*02f0*/  SHF.L.U32 R73, R4.reuse, 0x5, RZ ;  /* 0x0000000504497819 */ /* 0x040fe200000006ff */
[----:B------:R-:W-:Y:S01]  /*0300*/  IMAD.HI.U32 R8, R3, R10, RZ ;  /* 0x0000000a03087227 */ /* 0x000fe200078e00ff */
[----:B------:R-:W-:Y:S02]  /*0310*/  SHF.L.U32 R72, R4, 0x8, RZ ;  /* 0x0000000804487819 */ /* 0x000fe400000006ff */
[----:B------:R-:W-:Y:S01]  /*0320*/  ISETP.GT.U32.AND P0, PT, R11, R2, PT ;  /* 0x000000020b00720c */ /* 0x000fe20003f04070 */
[----:B------:R-:W-:Y:S01]  /*0330*/  IMAD R10, R8, R13, R10 ;  /* 0x0000000d080a7224 */ /* 0x000fe200078e020a */
[----:B------:R-:W-:Y:S01]  /*0340*/  LOP3.LUT R73, R73, 0x1f00, RZ, 0xc0, !PT ;  /* 0x00001f0049497812 */ /* 0x000fe200078ec0ff */
[----:B0-----:R-:W0:Y:S01]  /*0350*/  MUFU.RCP R7, R7 ;  /* 0x0000000700077308 */ /* 0x001e220000001000 */
[----:B------:R-:W-:-:S02]  /*0360*/  LOP3.LUT R72, R72, 0x700, RZ, 0xc0, !PT ;  /* 0x0000070048487812 */ /* 0x000fc400078ec0ff */
[----:B------:R-:W-:-:S07]  /*0370*/  ISETP.GT.U32.AND P2, PT, R11, R10, PT ;  /* 0x0000000a0b00720c */ /* 0x000fce0003f44070 */
[----:B------:R-:W-:-:S04]  /*0380*/  @!P0 IADD3 R2, R2, -R11, RZ ;  /* 0x8000000b02028210 */ /* 0x000fc80007ffe0ff */
[----:B------:R-:W-:Y:S02]  /*0390*/  ISETP.GT.U32.AND P0, PT, R11, R2, PT ;  /* 0x000000020b00720c */ /* 0x000fe40003f04070 */
[----:B0-----:R-:W-:Y:S02]  /*03a0*/  IADD3 R3, R7, 0xffffffe, RZ ;  /* 0x0ffffffe07037810 */ /* 0x001fe40007ffe0ff */
[----:B------:R-:W-:Y:S02]  /*03b0*/  LOP3.LUT R7, RZ, R5, RZ, 0x33, !PT ;  /* 0x00000005ff077212 */ /* 0x000fe400078e33ff */
[----:B------:R-:W-:Y:S02]  /*03c0*/  @!P2 IADD3 R10, R10, -R11, RZ ;  /* 0x8000000b0a0aa210 */ /* 0x000fe40007ffe0ff */
[----:B------:R-:W0:Y:S01]  /*03d0*/  F2I.FTZ.U32.TRUNC.NTZ R3, R3 ;  /* 0x0000000300037305 */ /* 0x000e22000021f000 */
[----:B------:R-:W-:-:S04]  /*03e0*/  @!P2 IADD3 R8, R8, 0x1, RZ ;  /* 0x000000010808a810 */ /* 0x000fc80007ffe0ff */
[-C--:B------:R-:W-:Y:S02]  /*03f0*/  @!P0 IADD3 R2, R2, -R11.reuse, RZ ;  /* 0x8000000b02028210 */ /* 0x080fe40007ffe0ff */
[----:B------:R-:W-:Y:S02]  /*0400*/  ISETP.NE.AND P0, PT, R5, RZ, PT ;  /* 0x000000ff0500720c */ /* 0x000fe40003f05270 */
[----:B------:R-:W-:Y:S02]  /*0410*/  @!P1 IADD3 R2, -R2, RZ, RZ ;  /* 0x000000ff02029210 */ /* 0x000fe40007ffe1ff */
[----:B------:R-:W-:Y:S02]  /*0420*/  ISETP.GE.U32.AND P1, PT, R10, R11, PT ;  /* 0x0000000b0a00720c */ /* 0x000fe40003f26070 */
[----:B------:R-:W-:Y:S02]  /*0430*/  SEL R9, R7, R2, !P0 ;  /* 0x0000000207097207 */ /* 0x000fe40004000000 */
[----:B------:R-:W-:-:S02]  /*0440*/  MOV R2, RZ ;  /* 0x000000ff00027202 */ /* 0x000fc40000000f00 */
[----:B------:R-:W-:Y:S02]  /*0450*/  IADD3 R9, R0, R9, RZ ;  /* 0x0000000900097210 */ /* 0x000fe40007ffe0ff */
[----:B0-----:R-:W-:Y:S02]  /*0460*/  IADD3 R13, RZ, -R3, RZ ;  /* 0x80000003ff0d7210 */ /* 0x001fe40007ffe0ff */
[----:B------:R-:W-:Y:S02]  /*0470*/  SHF.L.U32 R9, R9, 0x5, RZ ;  /* 0x0000000509097819 */ /* 0x000fe400000006ff */
[----:B------:R-:W-:Y:S01]  /*0480*/  LOP3.LUT R5, R6, R5, RZ, 0x3c, !PT ;  /* 0x0000000506057212 */ /* 0x000fe200078e3cff */
[----:B------:R-:W-:Y:S01]  /*0490*/  IMAD R11, R13, R12, RZ ;  /* 0x0000000c0d0b7224 */ /* 0x000fe200078e02ff */
[C---:B------:R-:W-:Y:S02]  /*04a0*/  LOP3.LUT R14, R9.reuse, R75, RZ, 0xfc, !PT ;  /* 0x0000004b090e7212 */ /* 0x040fe400078efcff */
[----:B------:R-:W-:Y:S01]  /*04b0*/  LOP3.LUT R15, R9, 0x10, R75, 0xfe, !PT ;  /* 0x00000010090f7812 */ /* 0x000fe200078efe4b */
[----:B------:R-:W-:Y:S01]  /*04c0*/  IMAD.HI.U32 R2, R3, R11, R2 ;  /* 0x0000000b03027227 */ /* 0x000fe200078e0002 */
[----:B------:R-:W-:-:S02]  /*04d0*/  IABS R0, R14 ;  /* 0x0000000e00007213 */ /* 0x000fc40000000000 */
[----:B------:R-:W-:Y:S02]  /*04e0*/  IABS R6, R15 ;  /* 0x0000000f00067213 */ /* 0x000fe40000000000 */
[----:B------:R-:W-:Y:S02]  /*04f0*/  MOV R3, R0 ;  /* 0x0000000000037202 */ /* 0x000fe40000000f00 */
[----:B------:R-:W-:Y:S02]  /*0500*/  MOV R11, R6 ;  /* 0x00000006000b7202 */ /* 0x000fe40000000f00 */
[----:B------:R-:W-:Y:S01]  /*0510*/  ISETP.GE.AND P3, PT, R5, RZ, PT ;  /* 0x000000ff0500720c */ /* 0x000fe20003f66270 */
[----:B------:R-:W-:Y:S01]  /*0520*/  IMAD.HI.U32 R0, R2, R3, RZ ;  /* 0x0000000302007227 */ /* 0x000fe200078e00ff */
[----:B------:R-:W-:-:S03]  /*0530*/  @P1 IADD3 R8, R8, 0x1, RZ ;  /* 0x0000000108081810 */ /* 0x000fc60007ffe0ff */
[----:B------:R-:W-:Y:S01]  /*0540*/  IMAD.HI.U32 R2, R2, R11, RZ ;  /* 0x0000000b02027227 */ /* 0x000fe200078e00ff */
[----:B------:R-:W-:-:S04]  /*0550*/  IADD3 R0, -R0, RZ, RZ ;  /* 0x000000ff00007210 */ /* 0x000fc80007ffe1ff */
[----:B------:R-:W-:Y:S01]  /*0560*/  IADD3 R5, -R2, RZ, RZ ;  /* 0x000000ff02057210 */ /* 0x000fe20007ffe1ff */
[----:B------:R-:W-:Y:S02]  /*0570*/  IMAD R2, R12, R0, R3 ;  /* 0x000000000c027224 */ /* 0x000fe400078e0203 */
[----:B------:R-:W-:Y:S02]  /*0580*/  @!P3 IADD3 R8, -R8, RZ, RZ ;  /* 0x000000ff0808b210 */ /* 0x000fe40007ffe1ff */
[C---:B------:R-:W-:Y:S01]  /*0590*/  IMAD R5, R12.reuse, R5, R11 ;  /* 0x000000050c057224 */ /* 0x040fe200078e020b */
[C---:B------:R-:W-:Y:S02]  /*05a0*/  ISETP.GT.U32.AND P1, PT, R12.reuse, R2, PT ;  /* 0x000000020c00720c */ /* 0x040fe40003f24070 */
[----:B------:R-:W-:Y:S02]  /*05b0*/  SEL R0, R7, R8, !P0 ;  /* 0x0000000807007207 */ /* 0x000fe40004000000 */
[----:B------:R-:W-:-:S02]  /*05c0*/  ISETP.GT.U32.AND P2, PT, R12, R5, PT ;  /* 0x000000050c00720c */ /* 0x000fc40003f44070 */
[----:B------:R-:W-:Y:S02]  /*05d0*/  SHF.R.S32.HI R3, RZ, 0x1a, R0 ;  /* 0x0000001aff037819 */ /* 0x000fe40000011400 */
[----:B------:R-:W-:Y:S02]  /*05e0*/  SHF.L.U32 R0, R0, 0x5, RZ ;  /* 0x0000000500007819 */ /* 0x000fe400000006ff */
[----:B------:R-:W-:Y:S02]  /*05f0*/  SGXT R3, R3, 0x1 ;  /* 0x000000010303781a */ /* 0x000fe40000000200 */
[----:B------:R-:W-:Y:S02]  /*0600*/  LOP3.LUT R8, R0, R75, RZ, 0xfc, !PT ;  /* 0x0000004b00087212 */ /* 0x000fe400078efcff */
[----:B------:R-:W-:Y:S02]  /*0610*/  @!P1 IADD3 R2, R2, -R12, RZ ;  /* 0x8000000c02029210 */ /* 0x000fe40007ffe0ff */
[----:B------:R-:W-:-:S02]  /*0620*/  LOP3.LUT R10, R0, 0x10, R75, 0xfe, !PT ;  /* 0x00000010000a7812 */ /* 0x000fc400078efe4b */
[C---:B------:R-:W-:Y:S02]  /*0630*/  ISETP.GT.U32.AND P1, PT, R12.reuse, R2, PT ;  /* 0x000000020c00720c */ /* 0x040fe40003f24070 */
[----:B------:R-:W-:Y:S02]  /*0640*/  @!P2 IADD3 R5, R5, -R12, RZ ;  /* 0x8000000c0505a210 */ /* 0x000fe40007ffe0ff */
[C---:B------:R-:W-:Y:S02]  /*0650*/  LEA.HI R6, R3.reuse, R8, RZ, 0x8 ;  /* 0x0000000803067211 */ /* 0x040fe400078f40ff */
[----:B------:R-:W-:Y:S02]  /*0660*/  ISETP.GT.U32.AND P2, PT, R12, R5, PT ;  /* 0x000000050c00720c */ /* 0x000fe40003f44070 */
[----:B------:R-:W-:Y:S02]  /*0670*/  ISETP.GE.AND P0, PT, R14, RZ, PT ;  /* 0x000000ff0e00720c */ /* 0x000fe40003f06270 */
[----:B------:R-:W-:-:S02]  /*0680*/  LEA.HI R3, R3, R10, RZ, 0x8 ;  /* 0x0000000a03037211 */ /* 0x000fc400078f40ff */
[----:B------:R-:W-:Y:S02]  /*0690*/  ISETP.GE.AND P3, PT, R15, RZ, PT ;  /* 0x000000ff0f00720c */ /* 0x000fe40003f66270 */
[----:B------:R-:W-:Y:S01]  /*06a0*/  LOP3.LUT R3, R3, 0xffffff00, RZ, 0xc0, !PT ;  /* 0xffffff0003037812 */ /* 0x000fe200078ec0ff */
[----:B------:R-:W-:Y:S01]  /*06b0*/  CS2R R14, SRZ ;  /* 0x00000000000e7805 */ /* 0x000fe2000001ff00 */
[----:B------:R-:W-:Y:S02]  /*06c0*/  @!P1 IADD3 R2, R2, -R12, RZ ;  /* 0x8000000c02029210 */ /* 0x000fe40007ffe0ff */
[----:B------:R-:W-:Y:S02]  /*06d0*/  SHF.L.U32 R7, R76, 0x2, RZ ;  /* 0x000000024c077819 */ /* 0x000fe400000006ff */
[----:B------:R-:W-:Y:S02]  /*06e0*/  LOP3.LUT R6, R6, 0xffffff00, RZ, 0xc0, !PT ;  /* 0xffffff0006067812 */ /* 0x000fe400078ec0ff */
[----:B------:R-:W-:-:S02]  /*06f0*/  IADD3 R11, R10, -R3, RZ ;  /* 0x800000030a0b7210 */ /* 0x000fc40007ffe0ff */
[----:B------:R-:W-:Y:S02]  /*0700*/  MOV R3, R2 ;  /* 0x0000000200037202 */ /* 0x000fe40000000f00 */
[----:B------:R-:W-:Y:S01]  /*0710*/  @!P2 IADD3 R5, R5, -R12, RZ ;  /* 0x8000000c0505a210 */ /* 0x000fe20007ffe0ff */
[----:B------:R-:W-:Y:S01]  /*0720*/  IMAD R11, R11, 0x238, R76 ;  /* 0x000002380b0b7824 */ /* 0x000fe200078e024c */
[-C--:B------:R-:W-:Y:S01]  /*0730*/  LEA R75, R75, R7.reuse, 0x6 ;  /* 0x000000074b4b7211 */ /* 0x080fe200078e30ff */
[----:B------:R-:W-:Y:S01]  /*0740*/  CS2R R12, SRZ ;  /* 0x00000000000c7805 */ /* 0x000fe2000001ff00 */
[----:B------:R-:W-:Y:S02]  /*0750*/  LEA R74, R74, R7, 0x6 ;  /* 0x000000074a4a7211 */ /* 0x000fe400078e30ff */
[----:B------:R-:W-:Y:S02]  /*0760*/  IADD3 R7, R8, -R6, RZ ;  /* 0x8000000608077210 */ /* 0x000fe40007ffe0ff */
[----:B------:R-:W-:-:S02]  /*0770*/  ISETP.NE.AND P1, PT, RZ, c[0x0][0x178], PT ;  /* 0x00005e00ff007a0c */ /* 0x000fc40003f25270 */
[----:B------:R-:W-:Y:S01]  /*0780*/  LOP3.LUT R6, RZ, c[0x0][0x178], RZ, 0x33, !PT ;  /* 0x00005e00ff067a12 */ /* 0x000fe200078e33ff */
[--C-:B------:R-:W-:Y:S01]  /*0790*/  IMAD R7, R7, 0x238, R76.reuse ;  /* 0x0000023807077824 */ /* 0x100fe200078e024c */
[----:B------:R-:W-:Y:S02]  /*07a0*/  @!P0 IADD3 R3, -R3, RZ, RZ ;  /* 0x000000ff03038210 */ /* 0x000fe40007ffe1ff */
[----:B------:R-:W-:Y:S02]  /*07b0*/  @!P3 IADD3 R5, -R5, RZ, RZ ;  /* 0x000000ff0505b210 */ /* 0x000fe40007ffe1ff */
[C---:B------:R-:W-:Y:S02]  /*07c0*/  SEL R3, R6.reuse, R3, !P1 ;  /* 0x0000000306037207 */ /* 0x040fe40004800000 */
[----:B------:R-:W-:Y:S02]  /*07d0*/  SEL R5, R6, R5, !P1 ;  /* 0x0000000506057207 */ /* 0x000fe40004800000 */
[----:B------:R-:W-:Y:S01]  /*07e0*/  MOV R8, 0x4 ;  /* 0x0000000400087802 */ /* 0x000fe20000000f00 */
[----:B------:R-:W-:Y:S01]  /*07f0*/  IMAD R56, R3, 0x238, R76 ;  /* 0x0000023803387824 */ /* 0x000fe200078e024c */
[----:B------:R-:W-:Y:S01]  /*0800*/  SHF.R.U32.HI R2, RZ, 0x3, R4 ;  /* 0x00000003ff027819 */ /* 0x000fe20000011604 */
[----:B------:R-:W-:-:S02]  /*0810*/  IMAD R5, R5, 0x238, R76 ;  /* 0x0000023805057824 */ /* 0x000fc400078e024c */
[----:B------:R-:W-:Y:S01]  /*0820*/  IMAD.WIDE R58, R7, R8, c[0x0][0x168] ;  /* 0x00005a00073a7625 */ /* 0x000fe200078e0208 */
[----:B------:R-:W-:-:S03]  /*0830*/  SGXT.U32 R2, R2, 0x3 ;  /* 0x000000030202781a */ /* 0x000fc60000000000 */
[----:B------:R-:W-:Y:S01]  /*0840*/  IMAD.WIDE R62, R11, R8, c[0x0][0x168] ;  /* 0x00005a000b3e7625 */ /* 0x000fe200078e0208 */
[----:B------:R-:W-:Y:S01]  /*0850*/  LOP3.LUT R2, R9, R2, RZ, 0xfc, !PT ;  /* 0x0000000209027212 */ /* 0x000fe200078efcff */
[----:B------:R-:W-:Y:S01]  /*0860*/  CS2R R10, SRZ ;  /* 0x00000000000a7805 */ /* 0x000fe2000001ff00 */
[----:B------:R-:W-:Y:S01]  /*0870*/  MOV R60, R58 ;  /* 0x0000003a003c7202 */ /* 0x000fe20000000f00 */
[-C--:B------:R-:W-:Y:S01]  /*0880*/  IMAD.WIDE R56, R56, R8.reuse, c[0x0][0x160] ;  /* 0x0000580038387625 */ /* 0x080fe200078e0208 */
[----:B------:R-:W-:Y:S02]  /*0890*/  MOV R61, R63 ;  /* 0x0000003f003d7202 */ /* 0x000fe40000000f00 */
[----:B------:R-:W-:Y:S01]  /*08a0*/  MOV R63, 0xfffffff0 ;  /* 0xfffffff0003f7802 */ /* 0x000fe20000000f00 */
[----:B------:R-:W-:Y:S01]  /*08b0*/  IMAD.WIDE R6, R5, R8, c[0x0][0x160] ;  /* 0x0000580005067625 */ /* 0x000fe200078e0208 */
[----:B------:R-:W-:Y:S01]  /*08c0*/  MOV R3, R57 ;  /* 0x0000003900037202 */ /* 0x000fe20000000f00 */
[----:B------:R-:W-:-:S03]  /*08d0*/  CS2R R8, SRZ ;  /* 0x0000000000087805 */ /* 0x000fc6000001ff00 */
[----:B------:R-:W-:Y:S02]  /*08e0*/  MOV R58, R6 ;  /* 0x00000006003a7202 */ /* 0x000fe40000000f00 */
[----:B------:R-:W-:-:S02]  /*08f0*/  MOV R57, R7 ;  /* 0x0000000700397202 */ /* 0x000fc40000000f00 */
.L_x_1:
[----:B------:R-:W-:Y:S01]  /*0900*/  ISETP.GE.U32.AND P0, PT, R76, UR4, PT ;  /* 0x000000044c007c0c */ /* 0x000fe2000bf06070 */
[----:B------:R-:W-:Y:S01]  /*0910*/  CS2R R24, SRZ ;  /* 0x0000000000187805 */ /* 0x000fe2000001ff00 */
[----:B------:R-:W-:Y:S01]  /*0920*/  CS2R R26, SRZ ;  /* 0x00000000001a7805 */ /* 0x000fe2000001ff00 */
[----:B------:R-:W-:Y:S01]  /*0930*/  CS2R R32, SRZ ;  /* 0x0000000000207805 */ /* 0x000fe2000001ff00 */
[----:B------:R-:W-:-:S09]  /*0940*/  CS2R R34, SRZ ;  /* 0x0000000000227805 */ /* 0x000fd2000001ff00 */
[----:B------:R-:W-:Y:S02]  /*0950*/  @!P0 MOV R28, R56 ;  /* 0x00000038001c8202 */ /* 0x000fe40000000f00 */
[----:B------:R-:W-:-:S05]  /*0960*/  @!P0 MOV R29, R3 ;  /* 0x00000003001d8202 */ /* 0x000fca0000000f00 */
[----:B------:R0:W2:Y:S01]  /*0970*/  @!P0 LDG.E.128 R24, [R28.64] ;  /* 0x000000061c188981 */ /* 0x0000a2000c1e1d00 */
[----:B------:R-:W-:Y:S01]  /*0980*/  CS2R R4, SRZ ;  /* 0x0000000000047805 */ /* 0x000fe2000001ff00 */
[----:B------:R-:W-:Y:S01]  /*0990*/  CS2R R6, SRZ ;  /* 0x0000000000067805 */ /* 0x000fe2000001ff00 */
[----:B0-----:R-:W-:Y:S02]  /*09a0*/  @!P0 MOV R28, R58 ;  /* 0x0000003a001c8202 */ /* 0x001fe40000000f00 */
[----:B------:R-:W-:-:S05]  /*09b0*/  @!P0 MOV R29, R57 ;  /* 0x00000039001d8202 */ /* 0x000fca0000000f00 */
[----:B------:R0:W3:Y:S01]  /*09c0*/  @!P0 LDG.E.128 R32, [R28.64] ;  /* 0x000000061c208981 */ /* 0x0000e2000c1e1d00 */
[----:B------:R-:W-:Y:S01]  /*09d0*/  CS2R R20, SRZ ;  /* 0x0000000000147805 */ /* 0x000fe2000001ff00 */
[----:B------:R-:W-:Y:S01]  /*09e0*/  CS2R R22, SRZ ;  /* 0x0000000000167805 */ /* 0x000fe2000001ff00 */
[----:B0-----:R-:W-:Y:S02]  /*09f0*/  @!P0 MOV R28, R60 ;  /* 0x0000003c001c8202 */ /* 0x001fe40000000f00 */
[----:B------:R-:W-:Y:S01]  /*0a00*/  @!P0 MOV R29, R59 ;  /* 0x0000003b001d8202 */ /* 0x000fe20000000f00 */
[----:B------:R-:W-:Y:S06]  /*0a10*/  BAR.SYNC 0x0 ;  /* 0x0000000000007b1d */ /* 0x000fec0000000000 */
[----:B------:R0:W4:Y:S02]  /*0a20*/  @!P0 LDG.E.128 R4, [R28.64] ;  /* 0x000000061c048981 */ /* 0x000124000c1e1d00 */
[----:B0-----:R-:W-:-:S02]  /*0a30*/  @!P0 MOV R28, R62 ;  /* 0x0000003e001c8202 */ /* 0x001fc40000000f00 */
[----:B------:R-:W-:-:S05]  /*0a40*/  @!P0 MOV R29, R61 ;  /* 0x0000003d001d8202 */ /* 0x000fca0000000f00 */
[----:B------:R-:W5:Y:S01]  /*0a50*/  @!P0 LDG.E.128 R20, [R28.64] ;  /* 0x000000061c148981 */ /* 0x000f62000c1e1d00 */
[----:B------:R-:W-:Y:S01]  /*0a60*/  IADD3 R63, R63, 0x10, RZ ;  /* 0x000000103f3f7810 */ /* 0x000fe20007ffe0ff */
[----:B------:R-:W-:Y:S01]  /*0a70*/  UIADD3 UR4, UR4, -0x10, URZ ;  /* 0xfffffff004047890 */ /* 0x000fe2000fffe03f */
[----:B------:R-:W-:Y:S02]  /*0a80*/  IADD3 R56, P1, R56, 0x40, RZ ;  /* 0x0000004038387810 */ /* 0x000fe40007f3e0ff */
[----:B------:R-:W-:Y:S02]  /*0a90*/  IADD3 R58, P2, R58, 0x40, RZ ;  /* 0x000000403a3a7810 */ /* 0x000fe40007f5e0ff */
[----:B------:R-:W-:Y:S02]  /*0aa0*/  IADD3 R60, P3, R60, 0x40, RZ ;  /* 0x000000403c3c7810 */ /* 0x000fe40007f7e0ff */
[----:B------:R-:W-:Y:S02]  /*0ab0*/  IADD3 R62, P4, R62, 0x40, RZ ;  /* 0x000000403e3e7810 */ /* 0x000fe40007f9e0ff */
[----:B------:R-:W-:-:S02]  /*0ac0*/  IADD3.X R3, RZ, R3, RZ, P1, !PT ;  /* 0x00000003ff037210 */ /* 0x000fc40000ffe4ff */
[----:B------:R-:W-:Y:S02]  /*0ad0*/  IADD3.X R57, RZ, R57, RZ, P2, !PT ;  /* 0x00000039ff397210 */ /* 0x000fe400017fe4ff */
[----:B------:R-:W-:Y:S02]  /*0ae0*/  IADD3.X R59, RZ, R59, RZ, P3, !PT ;  /* 0x0000003bff3b7210 */ /* 0x000fe40001ffe4ff */
[----:B------:R-:W-:Y:S02]  /*0af0*/  IADD3.X R61, RZ, R61, RZ, P4, !PT ;  /* 0x0000003dff3d7210 */ /* 0x000fe400027fe4ff */
[----:B--2---:R-:W-:Y:S02]  /*0b00*/  SEL R24, R24, RZ, !P0 ;  /* 0x000000ff18187207 */ /* 0x004fe40004000000 */
[----:B------:R-:W-:Y:S02]  /*0b10*/  SEL R25, R25, RZ, !P0 ;  /* 0x000000ff19197207 */ /* 0x000fe40004000000 */
[----:B------:R-:W-:-:S02]  /*0b20*/  SEL R26, R26, RZ, !P0 ;  /* 0x000000ff1a1a7207 */ /* 0x000fc40004000000 */
[----:B------:R-:W-:-:S05]  /*0b30*/  SEL R27, R27, RZ, !P0 ;  /* 0x000000ff1b1b7207 */ /* 0x000fca0004000000 */
[----:B------:R-:W-:Y:S01]  /*0b40*/  STS.128 [R75], R24 ;  /* 0x000000184b007388 */ /* 0x000fe20000000c00 */
[----:B---3--:R-:W-:Y:S02]  /*0b50*/  SEL R32, R32, RZ, !P0 ;  /* 0x000000ff20207207 */ /* 0x008fe40004000000 */
[----:B------:R-:W-:Y:S02]  /*0b60*/  SEL R33, R33, RZ, !P0 ;  /* 0x000000ff21217207 */ /* 0x000fe40004000000 */
[----:B------:R-:W-:Y:S02]  /*0b70*/  SEL R34, R34, RZ, !P0 ;  /* 0x000000ff22227207 */ /* 0x000fe40004000000 */
[----:B------:R-:W-:-:S05]  /*0b80*/  SEL R35, R35, RZ, !P0 ;  /* 0x000000ff23237207 */ /* 0x000fca0004000000 */
[----:B------:R-:W-:Y:S01]  /*0b90*/  STS.128 [R74], R32 ;  /* 0x000000204a007388 */ /* 0x000fe20000000c00 */
[----:B----4-:R-:W-:Y:S02]  /*0ba0*/  SEL R64, R4, RZ, !P0 ;  /* 0x000000ff04407207 */ /* 0x010fe40004000000 */
[----:B------:R-:W-:Y:S02]  /*0bb0*/  SEL R65, R5, RZ, !P0 ;  /* 0x000000ff05417207 */ /* 0x000fe40004000000 */
[----:B------:R-:W-:Y:S02]  /*0bc0*/  SEL R66, R6, RZ, !P0 ;  /* 0x000000ff06427207 */ /* 0x000fe40004000000 */
[----:B------:R-:W-:-:S05]  /*0bd0*/  SEL R67, R7, RZ, !P0 ;  /* 0x000000ff07437207 */ /* 0x000fca0004000000 */
[----:B------:R-:W-:Y:S01]  /*0be0*/  STS.128 [R75+0x800], R64 ;  /* 0x000800404b007388 */ /* 0x000fe20000000c00 */
[----:B-----5:R-:W-:Y:S02]  /*0bf0*/  SEL R68, R20, RZ, !P0 ;  /* 0x000000ff14447207 */ /* 0x020fe40004000000 */
[----:B------:R-:W-:Y:S02]  /*0c00*/  SEL R69, R21, RZ, !P0 ;  /* 0x000000ff15457207 */ /* 0x000fe40004000000 */
[----:B------:R-:W-:Y:S02]  /*0c10*/  SEL R70, R22, RZ, !P0 ;  /* 0x000000ff16467207 */ /* 0x000fe40004000000 */
[----:B------:R-:W-:Y:S02]  /*0c20*/  SEL R71, R23, RZ, !P0 ;  /* 0x000000ff17477207 */ /* 0x000fe40004000000 */
[----:B------:R-:W-:-:S03]  /*0c30*/  ISETP.GE.U32.AND P0, PT, R63, 0x228, PT ;  /* 0x000002283f00780c */ /* 0x000fc60003f06070 */
[----:B------:R-:W-:Y:S04]  /*0c40*/  STS.128 [R74+0x800], R68 ;  /* 0x000800444a007388 */ /* 0x000fe80000000c00 */
[----:B------:R-:W-:Y:S06]  /*0c50*/  BAR.SYNC 0x0 ;  /* 0x0000000000007b1d */ /* 0x000fec0000000000 */
[----:B------:R-:W-:Y:S04]  /*0c60*/  LDS.128 R20, [R73] ;  /* 0x0000000049147984 */ /* 0x000fe80000000c00 */
[----:B------:R-:W0:Y:S04]  /*0c70*/  LDS.128 R28, [R72+0x800] ;  /* 0x00080000481c7984 */ /* 0x000e280000000c00 */
[----:B------:R-:W1:Y:S04]  /*0c80*/  LDS.128 R40, [R72+0x880] ;  /* 0x0008800048287984 */ /* 0x000e680000000c00 */
[----:B------:R-:W2:Y:S04]  /*0c90*/  LDS.128 R36, [R72+0x840] ;  /* 0x0008400048247984 */ /* 0x000ea80000000c00 */
[----:B------:R-:W3:Y:S04]  /*0ca0*/  LDS.128 R44, [R72+0x8c0] ;  /* 0x0008c000482c7984 */ /* 0x000ee80000000c00 */
[----:B------:R-:W4:Y:S04]  /*0cb0*/  LDS.128 R4, [R73+0x40] ;  /* 0x0000400049047984 */ /* 0x000f280000000c00 */
[----:B------:R-:W5:Y:S04]  /*0cc0*/  LDS.128 R48, [R73+0x80] ;  /* 0x0000800049307984 */ /* 0x000f680000000c00 */
[----:B------:R-:W5:Y:S01]  /*0cd0*/  LDS.128 R32, [R73+0xc0] ;  /* 0x0000c00049207984 */ /* 0x000f620000000c00 */
[C---:B0-----:R-:W-:Y:S01]  /*0ce0*/  FFMA R16, R20.reuse, R28, R16 ;  /* 0x0000001c14107223 */ /* 0x041fe20000000010 */
[----:B-1----:R-:W-:-:S03]  /*0cf0*/  FFMA R18, R20, R40, R18 ;  /* 0x0000002814127223 */ /* 0x002fc60000000012 */
[C---:B------:R-:W-:Y:S01]  /*0d00*/  FFMA R25, R21.reuse, R29, R16 ;  /* 0x0000001d15197223 */ /* 0x040fe20000000010 */
[----:B--2---:R-:W-:Y:S01]  /*0d10*/  FFMA R24, R20, R36, R17 ;  /* 0x0000002414187223 */ /* 0x004fe20000000011 */
[C---:B------:R-:W-:Y:S02]  /*0d20*/  FFMA R17, R21.reuse, R41, R18 ;  /* 0x0000002915117223 */ /* 0x040fe40000000012 */
[----:B------:R-:W-:Y:S01]  /*0d30*/  FFMA R16, R22, R30, R25 ;  /* 0x0000001e16107223 */ /* 0x000fe20000000019 */
[----:B---3--:R-:W-:Y:S01]  /*0d40*/  FFMA R20, R20, R44, R19 ;  /* 0x0000002c14147223 */ /* 0x008fe20000000013 */
[----:B------:R-:W-:Y:S02]  /*0d50*/  FFMA R19, R21, R37, R24 ;  /* 0x0000002515137223 */ /* 0x000fe40000000018 */
[----:B------:R-:W-:Y:S01]  /*0d60*/  FFMA R67, R23, R31, R16 ;  /* 0x0000001f17437223 */ /* 0x000fe20000000010 */
[----:B------:R-:W-:Y:S01]  /*0d70*/  LDS.128 R24, [R73+0x10] ;  /* 0x0000100049187984 */ /* 0x000fe20000000c00 */
[----:B----4-:R-:W-:Y:S01]  /*0d80*/  FFMA R12, R4, R28, R12 ;  /* 0x0000001c040c7223 */ /* 0x010fe2000000000c */
[----:B------:R-:W-:Y:S01]  /*0d90*/  FFMA R21, R21, R45, R20 ;  /* 0x0000002d15157223 */ /* 0x000fe20000000014 */
[----:B------:R-:W-:Y:S01]  /*0da0*/  FFMA R20, R22, R42, R17 ;  /* 0x0000002a16147223 */ /* 0x000fe20000000011 */
[C---:B------:R-:W-:Y:S01]  /*0db0*/  FFMA R16, R4.reuse, R36, R13 ;  /* 0x0000002404107223 */ /* 0x040fe2000000000d */
[C---:B------:R-:W-:Y:S01]  /*0dc0*/  FFMA R14, R4.reuse, R40, R14 ;  /* 0x00000028040e7223 */ /* 0x040fe2000000000e */
[C---:B------:R-:W-:Y:S01]  /*0dd0*/  FFMA R17, R5.reuse, R29, R12 ;  /* 0x0000001d05117223 */ /* 0x040fe2000000000c */
[----:B------:R-:W-:Y:S01]  /*0de0*/  FFMA R4, R4, R44, R15 ;  /* 0x0000002c04047223 */ /* 0x000fe2000000000f */
[C---:B-----5:R-:W-:Y:S01]  /*0df0*/  FFMA R12, R48.reuse, R40, R10 ;  /* 0x00000028300c7223 */ /* 0x060fe2000000000a */
[C---:B------:R-:W-:Y:S01]  /*0e00*/  FFMA R10, R48.reuse, R36, R9 ;  /* 0x00000024300a7223 */ /* 0x040fe20000000009 */
[----:B------:R-:W-:Y:S01]  /*0e10*/  FFMA R8, R48, R28, R8 ;  /* 0x0000001c30087223 */ /* 0x000fe20000000008 */
[C---:B------:R-:W-:Y:S01]  /*0e20*/  FFMA R18, R22.reuse, R38, R19 ;  /* 0x0000002616127223 */ /* 0x040fe20000000013 */
[C---:B------:R-:W-:Y:S01]  /*0e30*/  FFMA R15, R5.reuse, R37, R16 ;  /* 0x00000025050f7223 */ /* 0x040fe20000000010 */
[C---:B------:R-:W-:Y:S01]  /*0e40*/  FFMA R13, R5.reuse, R41, R14 ;  /* 0x00000029050d7223 */ /* 0x040fe2000000000e */
[----:B------:R-:W-:Y:S01]  /*0e50*/  FFMA R22, R22, R46, R21 ;  /* 0x0000002e16167223 */ /* 0x000fe20000000015 */
[----:B------:R-:W-:Y:S01]  /*0e60*/  FFMA R5, R5, R45, R4 ;  /* 0x0000002d05057223 */ /* 0x000fe20000000004 */
[----:B------:R-:W-:Y:S01]  /*0e70*/  FFMA R14, R48, R44, R11 ;  /* 0x0000002c300e7223 */ /* 0x000fe2000000000b */
[C---:B------:R-:W-:Y:S01]  /*0e80*/  FFMA R9, R49.reuse, R37, R10 ;  /* 0x0000002531097223 */ /* 0x040fe2000000000a */
[----:B------:R-:W-:Y:S01]  /*0e90*/  FFMA R11, R49, R29, R8 ;  /* 0x0000001d310b7223 */ /* 0x000fe20000000008 */
[C---:B------:R-:W-:Y:S01]  /*0ea0*/  FFMA R36, R32.reuse, R36, R53 ;  /* 0x0000002420247223 */ /* 0x040fe20000000035 */
[----:B------:R-:W-:Y:S01]  /*0eb0*/  FFMA R28, R32, R28, R52 ;  /* 0x0000001c201c7223 */ /* 0x000fe20000000034 */
[C---:B------:R-:W-:Y:S01]  /*0ec0*/  FFMA R66, R6.reuse, R30, R17 ;  /* 0x0000001e06427223 */ /* 0x040fe20000000011 */
[C---:B------:R-:W-:Y:S01]  /*0ed0*/  FFMA R64, R6.reuse, R38, R15 ;  /* 0x0000002606407223 */ /* 0x040fe2000000000f */
[C---:B------:R-:W-:Y:S01]  /*0ee0*/  FFMA R4, R6.reuse, R42, R13 ;  /* 0x0000002a06047223 */ /* 0x040fe2000000000d */
[----:B------:R-:W-:Y:S01]  /*0ef0*/  FFMA R6, R6, R46, R5 ;  /* 0x0000002e06067223 */ /* 0x000fe20000000005 */
[C---:B------:R-:W-:Y:S01]  /*0f00*/  FFMA R69, R23.reuse, R39, R18 ;  /* 0x0000002717457223 */ /* 0x040fe20000000012 */
[C---:B------:R-:W-:Y:S01]  /*0f10*/  FFMA R71, R23.reuse, R43, R20 ;  /* 0x0000002b17477223 */ /* 0x040fe20000000014 */
[----:B------:R-:W-:Y:S01]  /*0f20*/  FFMA R65, R23, R47, R22 ;  /* 0x0000002f17417223 */ /* 0x000fe20000000016 */
[C---:B------:R-:W-:Y:S01]  /*0f30*/  FFMA R77, R49.reuse, R45, R14 ;  /* 0x0000002d314d7223 */ /* 0x040fe2000000000e */
[----:B------:R-:W-:Y:S01]  /*0f40*/  FFMA R5, R49, R41, R12 ;  /* 0x0000002931057223 */ /* 0x000fe2000000000c */
[C---:B------:R-:W-:Y:S01]  /*0f50*/  FFMA R37, R33.reuse, R37, R36 ;  /* 0x0000002521257223 */ /* 0x040fe20000000024 */
[----:B------:R-:W-:Y:S01]  /*0f60*/  FFMA R29, R33, R29, R28 ;  /* 0x0000001d211d7223 */ /* 0x000fe2000000001c */
[----:B------:R-:W0:Y:S01]  /*0f70*/  LDS.128 R16, [R72+0x850] ;  /* 0x0008500048107984 */ /* 0x000e220000000c00 */
[C---:B------:R-:W-:Y:S01]  /*0f80*/  FFMA R28, R50.reuse, R30, R11 ;  /* 0x0000001e321c7223 */ /* 0x040fe2000000000b */
[----:B------:R-:W-:Y:S01]  /*0f90*/  FFMA R36, R50, R38, R9 ;  /* 0x0000002632247223 */ /* 0x000fe20000000009 */
[C---:B------:R-:W-:Y:S01]  /*0fa0*/  FFMA R44, R32.reuse, R44, R55 ;  /* 0x0000002c202c7223 */ /* 0x040fe20000000037 */
[----:B------:R-:W1:Y:S01]  /*0fb0*/  LDS.128 R12, [R72+0x890] ;  /* 0x00089000480c7984 */ /* 0x000e620000000c00 */
[----:B------:R-:W-:Y:S01]  /*0fc0*/  FFMA R40, R32, R40, R54 ;  /* 0x0000002820287223 */ /* 0x000fe20000000036 */
[----:B------:R-:W-:Y:S01]  /*0fd0*/  FFMA R49, R7, R31, R66 ;  /* 0x0000001f07317223 */ /* 0x000fe20000000042 */
[C---:B------:R-:W-:Y:S01]  /*0fe0*/  FFMA R53, R33.reuse, R45, R44 ;  /* 0x0000002d21357223 */ /* 0x040fe2000000002c */
[----:B------:R-:W2:Y:S01]  /*0ff0*/  LDS.128 R20, [R72+0x810] ;  /* 0x0008100048147984 */ /* 0x000ea20000000c00 */
[----:B------:R-:W-:Y:S01]  /*1000*/  FFMA R55, R33, R41, R40 ;  /* 0x0000002921377223 */ /* 0x000fe20000000028 */
[C---:B------:R-:W-:Y:S01]  /*1010*/  FFMA R33, R7.reuse, R47, R6 ;  /* 0x0000002f07217223 */ /* 0x040fe20000000006 */
[C---:B------:R-:W-:Y:S01]  /*1020*/  FFMA R41, R7.reuse, R43, R4 ;  /* 0x0000002b07297223 */ /* 0x040fe20000000004 */
[----:B------:R-:W3:Y:S01]  /*1030*/  LDS.128 R8, [R72+0x8d0] ;  /* 0x0008d00048087984 */ /* 0x000ee20000000c00 */
[-C--:B------:R-:W-:Y:S01]  /*1040*/  FFMA R45, R7, R39.reuse, R64 ;  /* 0x00000027072d7223 */ /* 0x080fe20000000040 */
[----:B------:R-:W-:Y:S01]  /*1050*/  FFMA R32, R50, R42, R5 ;  /* 0x0000002a32207223 */ /* 0x000fe20000000005 */
[----:B------:R-:W-:Y:S01]  /*1060*/  FFMA R40, R34, R38, R37 ;  /* 0x0000002622287223 */ /* 0x000fe20000000025 */
[----:B------:R-:W4:Y:S01]  /*1070*/  LDS.128 R4, [R73+0x50] ;  /* 0x0000500049047984 */ /* 0x000f220000000c00 */
[----:B------:R-:W-:Y:S01]  /*1080*/  FFMA R50, R50, R46, R77 ;  /* 0x0000002e32327223 */ /* 0x000fe2000000004d */
[C---:B------:R-:W-:Y:S01]  /*1090*/  FFMA R30, R34.reuse, R30, R29 ;  /* 0x0000001e221e7223 */ /* 0x040fe2000000001d */
[C---:B------:R-:W-:Y:S01]  /*10a0*/  FFMA R42, R34.reuse, R42, R55 ;  /* 0x0000002a222a7223 */ /* 0x040fe20000000037 */
[----:B------:R-:W-:Y:S01]  /*10b0*/  FFMA R46, R34, R46, R53 ;  /* 0x0000002e222e7223 */ /* 0x000fe20000000035 */
[-C--:B------:R-:W-:Y:S01]  /*10c0*/  FFMA R77, R51, R39.reuse, R36 ;  /* 0x00000027334d7223 */ /* 0x080fe20000000024 */
[----:B------:R-:W-:Y:S01]  /*10d0*/  FFMA R40, R35, R39, R40 ;  /* 0x0000002723287223 */ /* 0x000fe20000000028 */
[C---:B------:R-:W-:Y:S01]  /*10e0*/  FFMA R34, R51.reuse, R47, R50 ;  /* 0x0000002f33227223 */ /* 0x040fe20000000032 */
[----:B------:R-:W-:Y:S01]  /*10f0*/  FFMA R32, R51, R43, R32 ;  /* 0x0000002b33207223 */ /* 0x000fe20000000020 */
[----:B------:R-:W5:Y:S01]  /*1100*/  LDS.128 R36, [R73+0x90] ;  /* 0x0000900049247984 */ /* 0x000f620000000c00 */
[C---:B------:R-:W-:Y:S01]  /*1110*/  FFMA R47, R35.reuse, R47, R46 ;  /* 0x0000002f232f7223 */ /* 0x040fe2000000002e */
[----:B------:R-:W-:Y:S01]  /*1120*/  FFMA R43, R35, R43, R42 ;  /* 0x0000002b232b7223 */ /* 0x000fe2000000002a */
[-C--:B------:R-:W-:Y:S01]  /*1130*/  FFMA R51, R51, R31.reuse, R28 ;  /* 0x0000001f33337223 */ /* 0x080fe2000000001c */
[----:B------:R-:W-:-:S02]  /*1140*/  FFMA R35, R35, R31, R30 ;  /* 0x0000001f23237223 */ /* 0x000fc4000000001e */
[----:B------:R-:W5:Y:S01]  /*1150*/  LDS.128 R28, [R73+0xd0] ;  /* 0x0000d000491c7984 */ /* 0x000f620000000c00 */
[C---:B0-----:R-:W-:Y:S01]  /*1160*/  FFMA R44, R24.reuse, R16, R69 ;  /* 0x00000010182c7223 */ /* 0x041fe20000000045 */
[----:B-1----:R-:W-:-:S03]  /*1170*/  FFMA R46, R24, R12, R71 ;  /* 0x0000000c182e7223 */ /* 0x002fc60000000047 */
[C---:B------:R-:W-:Y:S01]  /*1180*/  FFMA R55, R25.reuse, R17, R44 ;  /* 0x0000001119377223 */ /* 0x040fe2000000002c */
[C---:B--2---:R-:W-:Y:S01]  /*1190*/  FFMA R42, R24.reuse, R20, R67 ;  /* 0x00000014182a7223 */ /* 0x044fe20000000043 */
[C---:B------:R-:W-:Y:S01]  /*11a0*/  FFMA R53, R25.reuse, R13, R46 ;  /* 0x0000000d19357223 */ /* 0x040fe2000000002e */
[----:B---3--:R-:W-:Y:S02]  /*11b0*/  FFMA R24, R24, R8, R65 ;  /* 0x0000000818187223 */ /* 0x008fe40000000041 */
[C---:B------:R-:W-:Y:S01]  /*11c0*/  FFMA R65, R25.reuse, R21, R42 ;  /* 0x0000001519417223 */ /* 0x040fe2000000002a */
[C---:B------:R-:W-:Y:S01]  /*11d0*/  FFMA R42, R26.reuse, R18, R55 ;  /* 0x000000121a2a7223 */ /* 0x040fe20000000037 */
[C---:B------:R-:W-:Y:S01]  /*11e0*/  FFMA R44, R26.reuse, R14, R53 ;  /* 0x0000000e1a2c7223 */ /* 0x040fe20000000035 */
[----:B------:R-:W-:Y:S01]  /*11f0*/  FFMA R25, R25, R9, R24 ;  /* 0x0000000919197223 */ /* 0x000fe20000000018 */
[----:B------:R-:W-:Y:S01]  /*1200*/  FFMA R24, R26, R22, R65 ;  /* 0x000000161a187223 */ /* 0x000fe20000000041 */
[C---:B------:R-:W-:Y:S01]  /*1210*/  FFMA R65, R27.reuse, R19, R42 ;  /* 0x000000131b417223 */ /* 0x040fe2000000002a */
[----:B----4-:R-:W-:Y:S01]  /*1220*/  FFMA R42, R4, R12, R41 ;  /* 0x0000000c042a7223 */ /* 0x010fe20000000029 */
[----:B------:R-:W-:Y:S01]  /*1230*/  FFMA R26, R26, R10, R25 ;  /* 0x0000000a1a1a7223 */ /* 0x000fe20000000019 */
[C---:B------:R-:W-:Y:S01]  /*1240*/  FFMA R55, R27.reuse, R23, R24 ;  /* 0x000000171b377223 */ /* 0x040fe20000000018 */
[C---:B------:R-:W-:Y:S01]  /*1250*/  FFMA R24, R4.reuse, R20, R49 ;  /* 0x0000001404187223 */ /* 0x040fe20000000031 */
[C---:B------:R-:W-:Y:S01]  /*1260*/  FFMA R67, R27.reuse, R15, R44 ;  /* 0x0000000f1b437223 */ /* 0x040fe2000000002c */
[----:B------:R-:W-:Y:S01]  /*1270*/  FFMA R53, R27, R11, R26 ;  /* 0x0000000b1b357223 */ /* 0x000fe2000000001a */
[C---:B------:R-:W-:Y:S01]  /*1280*/  FFMA R26, R4.reuse, R16, R45 ;  /* 0x00000010041a7223 */ /* 0x040fe2000000002d */
[-C--:B------:R-:W-:Y:S01]  /*1290*/  FFMA R4, R4, R8.reuse, R33 ;  /* 0x0000000804047223 */ /* 0x080fe20000000021 */
[C---:B------:R-:W-:Y:S01]  /*12a0*/  FFMA R25, R5.reuse, R13, R42 ;  /* 0x0000000d05197223 */ /* 0x040fe2000000002a */
[C---:B------:R-:W-:Y:S01]  /*12b0*/  FFMA R33, R5.reuse, R21, R24 ;  /* 0x0000001505217223 */ /* 0x040fe20000000018 */
[C---:B------:R-:W-:Y:S01]  /*12c0*/  FFMA R27, R5.reuse, R17, R26 ;  /* 0x00000011051b7223 */ /* 0x040fe2000000001a */
[C---:B-----5:R-:W-:Y:S01]  /*12d0*/  FFMA R34, R36.reuse, R8, R34 ;  /* 0x0000000824227223 */ /* 0x060fe20000000022 */
[C---:B------:R-:W-:Y:S01]  /*12e0*/  FFMA R32, R36.reuse, R12, R32 ;  /* 0x0000000c24207223 */ /* 0x040fe20000000020 */
[-C--:B------:R-:W-:Y:S01]  /*12f0*/  FFMA R5, R5, R9.reuse, R4 ;  /* 0x0000000905057223 */ /* 0x080fe20000000004 */
[C---:B------:R-:W-:Y:S01]  /*1300*/  FFMA R26, R36.reuse, R16, R77 ;  /* 0x00000010241a7223 */ /* 0x040fe2000000004d */
[----:B------:R-:W-:Y:S01]  /*1310*/  FFMA R36, R36, R20, R51 ;  /* 0x0000001424247223 */ /* 0x000fe20000000033 */
[----:B------:R-:W-:Y:S01]  /*1320*/  FFMA R24, R6, R14, R25 ;  /* 0x0000000e06187223 */ /* 0x000fe20000000019 */
[C---:B------:R-:W-:Y:S01]  /*1330*/  FFMA R40, R28.reuse, R16, R40 ;  /* 0x000000101c287223 */ /* 0x040fe20000000028 */
[----:B------:R-:W-:Y:S01]  /*1340*/  FFMA R20, R28, R20, R35 ;  /* 0x000000141c147223 */ /* 0x000fe20000000023 */
[C---:B------:R-:W-:Y:S01]  /*1350*/  FFMA R4, R6.reuse, R22, R33 ;  /* 0x0000001606047223 */ /* 0x040fe20000000021 */
        /* <DEDUP_REMOVED lines=8> */
[----:B------:R-:W-:Y:S01]  /*13e0*/  FFMA R12, R28, R12, R43 ;  /* 0x0000000c1c0c7223 */ /* 0x000fe2000000002b */
[----:B------:R-:W-:Y:S01]  /*13f0*/  FFMA R71, R29, R17, R40 ;  /* 0x000000111d477223 */ /* 0x000fe20000000028 */
[C---:B------:R-:W-:Y:S01]  /*1400*/  FFMA R21, R7.reuse, R15, R24 ;  /* 0x0000000f07157223 */ /* 0x040fe20000000018 */
[----:B------:R-:W-:Y:S01]  /*1410*/  LDS.128 R32, [R73+0x20] ;  /* 0x0000200049207984 */ /* 0x000fe20000000c00 */
[----:B------:R-:W-:Y:S01]  /*1420*/  FFMA R17, R7, R19, R48 ;  /* 0x0000001307117223 */ /* 0x000fe20000000030 */
[C---:B------:R-:W-:Y:S01]  /*1430*/  FFMA R28, R38.reuse, R14, R49 ;  /* 0x0000000e261c7223 */ /* 0x040fe20000000031 */
[C---:B------:R-:W-:Y:S01]  /*1440*/  FFMA R16, R38.reuse, R10, R51 ;  /* 0x0000000a26107223 */ /* 0x040fe20000000033 */
[----:B------:R-:W0:Y:S01]  /*1450*/  LDS.128 R44, [R72+0x860] ;  /* 0x00086000482c7984 */ /* 0x000e220000000c00 */
[C---:B------:R-:W-:Y:S01]  /*1460*/  FFMA R9, R29.reuse, R9, R8 ;  /* 0x000000091d097223 */ /* 0x040fe20000000008 */
[----:B------:R-:W-:Y:S01]  /*1470*/  FFMA R13, R29, R13, R12 ;  /* 0x0000000d1d0d7223 */ /* 0x000fe2000000000c */
[C---:B------:R-:W-:Y:S01]  /*1480*/  FFMA R29, R7.reuse, R11, R6 ;  /* 0x0000000b071d7223 */ /* 0x040fe20000000006 */
[----:B------:R-:W1:Y:S01]  /*1490*/  LDS.128 R40, [R72+0x8a0] ;  /* 0x0008a00048287984 */ /* 0x000e620000000c00 */
[----:B------:R-:W-:Y:S01]  /*14a0*/  FFMA R69, R7, R23, R4 ;  /* 0x0000001707457223 */ /* 0x000fe20000000004 */
[C---:B------:R-:W-:Y:S01]  /*14b0*/  FFMA R20, R38.reuse, R18, R5 ;  /* 0x0000001226147223 */ /* 0x040fe20000000005 */
[----:B------:R-:W-:Y:S01]  /*14c0*/  FFMA R8, R38, R22, R37 ;  /* 0x0000001626087223 */ /* 0x000fe20000000025 */
[----:B------:R-:W2:Y:S01]  /*14d0*/  LDS.128 R24, [R72+0x820] ;  /* 0x0008200048187984 */ /* 0x000ea20000000c00 */
[C---:B------:R-:W-:Y:S01]  /*14e0*/  FFMA R10, R30.reuse, R10, R9 ;  /* 0x0000000a1e0a7223 */ /* 0x040fe20000000009 */
[C---:B------:R-:W-:Y:S01]  /*14f0*/  FFMA R12, R30.reuse, R18, R71 ;  /* 0x000000121e0c7223 */ /* 0x040fe20000000047 */
[C---:B------:R-:W-:Y:S01]  /*1500*/  FFMA R16, R39.reuse, R11, R16 ;  /* 0x0000000b27107223 */ /* 0x040fe20000000010 */
[----:B------:R-:W3:Y:S01]  /*1510*/  LDS.128 R48, [R72+0x8e0] ;  /* 0x0008e00048307984 */ /* 0x000ee20000000c00 */
[----:B------:R-:W-:Y:S01]  /*1520*/  FFMA R18, R39, R23, R8 ;  /* 0x0000001727127223 */ /* 0x000fe20000000008 */
[----:B------:R-:W-:Y:S01]  /*1530*/  FFMA R37, R31, R11, R10 ;  /* 0x0000000b1f257223 */ /* 0x000fe2000000000a */
[C---:B------:R-:W-:Y:S01]  /*1540*/  FFMA R14, R30.reuse, R14, R13 ;  /* 0x0000000e1e0e7223 */ /* 0x040fe2000000000d */
[----:B------:R-:W4:Y:S01]  /*1550*/  LDS.128 R4, [R73+0x60] ;  /* 0x0000600049047984 */ /* 0x000f220000000c00 */
[----:B------:R-:W-:Y:S01]  /*1560*/  FFMA R22, R30, R22, R77 ;  /* 0x000000161e167223 */ /* 0x000fe2000000004d */
[C---:B------:R-:W-:Y:S01]  /*1570*/  FFMA R77, R39.reuse, R15, R28 ;  /* 0x0000000f274d7223 */ /* 0x040fe2000000001c */
[----:B------:R-:W-:Y:S01]  /*1580*/  FFMA R71, R39, R19, R20 ;  /* 0x0000001327477223 */ /* 0x000fe20000000014 */
[----:B------:R-:W5:Y:S01]  /*1590*/  LDS.128 R8, [R73+0xa0] ;  /* 0x0000a00049087984 */ /* 0x000f620000000c00 */
[C---:B------:R-:W-:Y:S01]  /*15a0*/  FFMA R39, R31.reuse, R15, R14 ;  /* 0x0000000f1f277223 */ /* 0x040fe2000000000e */
[C---:B------:R-:W-:Y:S01]  /*15b0*/  FFMA R19, R31.reuse, R19, R12 ;  /* 0x000000131f137223 */ /* 0x040fe2000000000c */
[----:B------:R-:W-:Y:S01]  /*15c0*/  FFMA R23, R31, R23, R22 ;  /* 0x000000171f177223 */ /* 0x000fe20000000016 */
[----:B------:R-:W5:Y:S01]  /*15d0*/  LDS.128 R12, [R73+0xe0] ;  /* 0x0000e000490c7984 */ /* 0x000f620000000c00 */
[C---:B0-----:R-:W-:Y:S01]  /*15e0*/  FFMA R22, R32.reuse, R44, R65 ;  /* 0x0000002c20167223 */ /* 0x041fe20000000041 */
[C---:B-1----:R-:W-:Y:S01]  /*15f0*/  FFMA R28, R32.reuse, R40, R67 ;  /* 0x00000028201c7223 */ /* 0x042fe20000000043 */
[----:B--2---:R-:W-:-:S03]  /*1600*/  FFMA R20, R32, R24, R55 ;  /* 0x0000001820147223 */ /* 0x004fc60000000037 */
[C---:B------:R-:W-:Y:S01]  /*1610*/  FFMA R31, R33.reuse, R41, R28 ;  /* 0x00000029211f7223 */ /* 0x040fe2000000001c */
[----:B---3--:R-:W-:Y:S01]  /*1620*/  FFMA R32, R32, R48, R53 ;  /* 0x0000003020207223 */ /* 0x008fe20000000035 */
[C---:B------:R-:W-:Y:S01]  /*1630*/  FFMA R53, R33.reuse, R45, R22 ;  /* 0x0000002d21357223 */ /* 0x040fe20000000016 */
[C---:B------:R-:W-:Y:S02]  /*1640*/  FFMA R55, R33.reuse, R25, R20 ;  /* 0x0000001921377223 */ /* 0x040fe40000000014 */
[----:B------:R-:W-:Y:S01]  /*1650*/  FFMA R33, R33, R49, R32 ;  /* 0x0000003121217223 */ /* 0x000fe20000000020 */
[C---:B----4-:R-:W-:Y:S01]  /*1660*/  FFMA R20, R4.reuse, R24, R69 ;  /* 0x0000001804147223 */ /* 0x050fe20000000045 */
[C---:B------:R-:W-:Y:S01]  /*1670*/  FFMA R22, R4.reuse, R44, R17 ;  /* 0x0000002c04167223 */ /* 0x040fe20000000011 */
        /* <DEDUP_REMOVED lines=14> */
[C---:B-----5:R-:W-:Y:S01]  /*1760*/  FFMA R6, R8.reuse, R44, R71 ;  /* 0x0000002c08067223 */ /* 0x060fe20000000047 */
[C---:B------:R-:W-:Y:S01]  /*1770*/  FFMA R20, R8.reuse, R40, R77 ;  /* 0x0000002808147223 */ /* 0x040fe2000000004d */
[C---:B------:R-:W-:Y:S01]  /*1780*/  FFMA R18, R8.reuse, R24, R18 ;  /* 0x0000001808127223 */ /* 0x040fe20000000012 */
[----:B------:R-:W-:Y:S01]  /*1790*/  FFMA R16, R8, R48, R16 ;  /* 0x0000003008107223 */ /* 0x000fe20000000010 */
[C---:B------:R-:W-:Y:S01]  /*17a0*/  FFMA R21, R9.reuse, R45, R6 ;  /* 0x0000002d09157223 */ /* 0x040fe20000000006 */
[C---:B------:R-:W-:Y:S01]  /*17b0*/  FFMA R17, R9.reuse, R41, R20 ;  /* 0x0000002909117223 */ /* 0x040fe20000000014 */
[C---:B------:R-:W-:Y:S01]  /*17c0*/  FFMA R5, R9.reuse, R25, R18 ;  /* 0x0000001909057223 */ /* 0x040fe20000000012 */
[C---:B------:R-:W-:Y:S01]  /*17d0*/  FFMA R24, R12.reuse, R24, R23 ;  /* 0x000000180c187223 */ /* 0x040fe20000000017 */
[C---:B------:R-:W-:Y:S01]  /*17e0*/  FFMA R48, R12.reuse, R48, R37 ;  /* 0x000000300c307223 */ /* 0x040fe20000000025 */
[----:B------:R-:W-:Y:S01]  /*17f0*/  FFMA R40, R12, R40, R39 ;  /* 0x000000280c287223 */ /* 0x000fe20000000027 */
[----:B------:R-:W-:Y:S01]  /*1800*/  FFMA R9, R9, R49, R16 ;  /* 0x0000003109097223 */ /* 0x000fe20000000010 */
[C---:B------:R-:W-:Y:S01]  /*1810*/  FFMA R8, R10.reuse, R46, R21 ;  /* 0x0000002e0a087223 */ /* 0x040fe20000000015 */
[----:B------:R-:W-:Y:S01]  /*1820*/  FFMA R6, R10, R42, R17 ;  /* 0x0000002a0a067223 */ /* 0x000fe20000000011 */
[----:B------:R-:W-:Y:S01]  /*1830*/  FFMA R12, R12, R44, R19 ;  /* 0x0000002c0c0c7223 */ /* 0x000fe20000000013 */
[----:B------:R-:W-:Y:S01]  /*1840*/  LDS.128 R20, [R72+0x870] ;  /* 0x0008700048147984 */ /* 0x000fe20000000c00 */
[C---:B------:R-:W-:Y:S01]  /*1850*/  FFMA R5, R10.reuse, R26, R5 ;  /* 0x0000001a0a057223 */ /* 0x040fe20000000005 */
[C---:B------:R-:W-:Y:S01]  /*1860*/  FFMA R25, R13.reuse, R25, R24 ;  /* 0x000000190d197223 */ /* 0x040fe20000000018 */
[C---:B------:R-:W-:Y:S01]  /*1870*/  FFMA R49, R13.reuse, R49, R48 ;  /* 0x000000310d317223 */ /* 0x040fe20000000030 */
[----:B------:R-:W0:Y:S01]  /*1880*/  LDS.128 R16, [R73+0x30] ;  /* 0x0000300049107984 */ /* 0x000e220000000c00 */
[C---:B------:R-:W-:Y:S01]  /*1890*/  FFMA R41, R13.reuse, R41, R40 ;  /* 0x000000290d297223 */ /* 0x040fe20000000028 */
[----:B------:R-:W-:Y:S01]  /*18a0*/  FFMA R10, R10, R50, R9 ;  /* 0x000000320a0a7223 */ /* 0x000fe20000000009 */
[----:B------:R-:W-:Y:S01]  /*18b0*/  FFMA R13, R13, R45, R12 ;  /* 0x0000002d0d0d7223 */ /* 0x000fe2000000000c */
[----:B------:R-:W1:Y:S01]  /*18c0*/  LDS.128 R28, [R72+0x8b0] ;  /* 0x0008b000481c7984 */ /* 0x000e620000000c00 */
[C---:B------:R-:W-:Y:S01]  /*18d0*/  FFMA R67, R35.reuse, R47, R68 ;  /* 0x0000002f23437223 */ /* 0x040fe20000000044 */
[C---:B------:R-:W-:Y:S01]  /*18e0*/  FFMA R71, R35.reuse, R43, R32 ;  /* 0x0000002b23477223 */ /* 0x040fe20000000020 */
[C---:B------:R-:W-:Y:S01]  /*18f0*/  FFMA R77, R35.reuse, R27, R70 ;  /* 0x0000001b234d7223 */ /* 0x040fe20000000046 */
[----:B------:R-:W2:Y:S01]  /*1900*/  LDS.128 R36, [R72+0x830] ;  /* 0x0008300048247984 */ /* 0x000ea20000000c00 */
[-C--:B------:R-:W-:Y:S01]  /*1910*/  FFMA R12, R35, R51.reuse, R34 ;  /* 0x00000033230c7223 */ /* 0x080fe20000000022 */
[----:B------:R-:W-:Y:S01]  /*1920*/  FFMA R9, R7, R51, R33 ;  /* 0x0000003307097223 */ /* 0x000fe20000000021 */
[C---:B------:R-:W-:Y:S01]  /*1930*/  FFMA R45, R11.reuse, R43, R6 ;  /* 0x0000002b0b2d7223 */ /* 0x040fe20000000006 */
[----:B------:R-:W3:Y:S01]  /*1940*/  LDS.128 R52, [R72+0x8f0] ;  /* 0x0008f00048347984 */ /* 0x000ee20000000c00 */
[C---:B------:R-:W-:Y:S01]  /*1950*/  FFMA R65, R11.reuse, R47, R8 ;  /* 0x0000002f0b417223 */ /* 0x040fe20000000008 */
[C---:B------:R-:W-:Y:S01]  /*1960*/  FFMA R26, R14.reuse, R26, R25 ;  /* 0x0000001a0e1a7223 */ /* 0x040fe20000000019 */
[C---:B------:R-:W-:Y:S01]  /*1970*/  FFMA R46, R14.reuse, R46, R13 ;  /* 0x0000002e0e2e7223 */ /* 0x040fe2000000000d */
[----:B------:R-:W4:Y:S01]  /*1980*/  LDS.128 R32, [R73+0x70] ;  /* 0x0000700049207984 */ /* 0x000f220000000c00 */
[C---:B------:R-:W-:Y:S01]  /*1990*/  FFMA R42, R14.reuse, R42, R41 ;  /* 0x0000002a0e2a7223 */ /* 0x040fe20000000029 */
[----:B------:R-:W-:Y:S01]  /*19a0*/  FFMA R14, R14, R50, R49 ;  /* 0x000000320e0e7223 */ /* 0x000fe20000000031 */
[----:B------:R-:W-:Y:S01]  /*19b0*/  FFMA R41, R11, R51, R10 ;  /* 0x000000330b297223 */ /* 0x000fe2000000000a */
[C---:B------:R-:W-:Y:S01]  /*19c0*/  FFMA R13, R7.reuse, R43, R64 ;  /* 0x0000002b070d7223 */ /* 0x040fe20000000040 */
[C---:B------:R-:W-:Y:S01]  /*19d0*/  FFMA R49, R7.reuse, R47, R4 ;  /* 0x0000002f07317223 */ /* 0x040fe20000000004 */
[-C--:B------:R-:W-:Y:S01]  /*19e0*/  FFMA R69, R7, R27.reuse, R66 ;  /* 0x0000001b07457223 */ /* 0x080fe20000000042 */
[-C--:B------:R-:W-:Y:S01]  /*19f0*/  FFMA R11, R11, R27.reuse, R5 ;  /* 0x0000001b0b0b7223 */ /* 0x080fe20000000005 */
[C---:B------:R-:W-:Y:S01]  /*1a00*/  FFMA R40, R15.reuse, R27, R26 ;  /* 0x0000001b0f287223 */ /* 0x040fe2000000001a */
[C---:B------:R-:W-:Y:S01]  /*1a10*/  FFMA R51, R15.reuse, R51, R14 ;  /* 0x000000330f337223 */ /* 0x040fe2000000000e */
[C---:B------:R-:W-:Y:S01]  /*1a20*/  FFMA R43, R15.reuse, R43, R42 ;  /* 0x0000002b0f2b7223 */ /* 0x040fe2000000002a */
[----:B------:R-:W-:Y:S01]  /*1a30*/  FFMA R47, R15, R47, R46 ;  /* 0x0000002f0f2f7223 */ /* 0x000fe2000000002e */
[----:B------:R-:W5:Y:S01]  /*1a40*/  LDS.128 R24, [R73+0xb0] ;  /* 0x0000b00049187984 */ /* 0x000f620000000c00 */
[C---:B0-----:R-:W-:Y:S01]  /*1a50*/  FFMA R6, R16.reuse, R20, R67 ;  /* 0x0000001410067223 */ /* 0x041fe20000000043 */
[----:B-1----:R-:W-:-:S03]  /*1a60*/  FFMA R8, R16, R28, R71 ;  /* 0x0000001c10087223 */ /* 0x002fc60000000047 */
[C---:B------:R-:W-:Y:S01]  /*1a70*/  FFMA R7, R17.reuse, R21, R6 ;  /* 0x0000001511077223 */ /* 0x040fe20000000006 */
[----:B--2---:R-:W-:Y:S01]  /*1a80*/  FFMA R4, R16, R36, R77 ;  /* 0x0000002410047223 */ /* 0x004fe2000000004d */
[C---:B------:R-:W-:Y:S02]  /*1a90*/  FFMA R5, R17.reuse, R29, R8 ;  /* 0x0000001d11057223 */ /* 0x040fe40000000008 */
[C---:B------:R-:W-:Y:S01]  /*1aa0*/  FFMA R8, R18.reuse, R22, R7 ;  /* 0x0000001612087223 */ /* 0x040fe20000000007 */
[C---:B------:R-:W-:Y:S01]  /*1ab0*/  FFMA R15, R17.reuse, R37, R4 ;  /* 0x00000025110f7223 */ /* 0x040fe20000000004 */
[----:B------:R-:W-:Y:S01]  /*1ac0*/  FFMA R10, R18, R30, R5 ;  /* 0x0000001e120a7223 */ /* 0x000fe20000000005 */
[----:B---3--:R-:W-:Y:S01]  /*1ad0*/  FFMA R12, R16, R52, R12 ;  /* 0x00000034100c7223 */ /* 0x008fe2000000000c */
[----:B------:R-:W0:Y:S01]  /*1ae0*/  LDS.128 R4, [R73+0xf0] ;  /* 0x0000f00049047984 */ /* 0x000e220000000c00 */
[----:B------:R-:W-:Y:S02]  /*1af0*/  FFMA R16, R18, R38, R15 ;  /* 0x0000002612107223 */ /* 0x000fe4000000000f */
[----:B------:R-:W-:-:S02]  /*1b00*/  FFMA R17, R17, R53, R12 ;  /* 0x0000003511117223 */ /* 0x000fc4000000000c */
[C---:B------:R-:W-:Y:S02]  /*1b10*/  FFMA R16, R19.reuse, R39, R16 ;  /* 0x0000002713107223 */ /* 0x040fe40000000010 */
[----:B------:R-:W-:Y:S01]  /*1b20*/  FFMA R12, R18, R54, R17 ;  /* 0x00000036120c7223 */ /* 0x000fe20000000011 */
[C---:B------:R-:W-:Y:S01]  /*1b30*/  FFMA R17, R19.reuse, R23, R8 ;  /* 0x0000001713117223 */ /* 0x040fe20000000008 */
[C---:B------:R-:W-:Y:S01]  /*1b40*/  FFMA R18, R19.reuse, R31, R10 ;  /* 0x0000001f13127223 */ /* 0x040fe2000000000a */
[C---:B----4-:R-:W-:Y:S01]  /*1b50*/  FFMA R8, R32.reuse, R20, R49 ;  /* 0x0000001420087223 */ /* 0x050fe20000000031 */
        /* <DEDUP_REMOVED lines=10> */
[----:B------:R-:W-:Y:S01]  /*1c00*/  FFMA R14, R34, R30, R13 ;  /* 0x0000001e220e7223 */ /* 0x000fe2000000000d */
[C---:B------:R-:W-:Y:S01]  /*1c10*/  FFMA R13, R35.reuse, R23, R8 ;  /* 0x00000017230d7223 */ /* 0x040fe20000000008 */
[C---:B-----5:R-:W-:Y:S01]  /*1c20*/  FFMA R32, R24.reuse, R52, R41 ;  /* 0x0000003418207223 */ /* 0x060fe20000000029 */
[----:B------:R-:W-:Y:S01]  /*1c30*/  FFMA R15, R35, R55, R10 ;  /* 0x00000037230f7223 */ /* 0x000fe2000000000a */
[C---:B------:R-:W-:Y:S01]  /*1c40*/  FFMA R10, R24.reuse, R28, R45 ;  /* 0x0000001c180a7223 */ /* 0x040fe2000000002d */
[C---:B------:R-:W-:Y:S01]  /*1c50*/  FFMA R8, R24.reuse, R20, R65 ;  /* 0x0000001418087223 */ /* 0x040fe20000000041 */
[----:B------:R-:W-:Y:S01]  /*1c60*/  FFMA R24, R24, R36, R11 ;  /* 0x0000002418187223 */ /* 0x000fe2000000000b */
        /* <DEDUP_REMOVED lines=9> */
[----:B------:R-:W-:Y:S01]  /*1d00*/  FFMA R11, R27, R55, R32 ;  /* 0x000000371b0b7223 */ /* 0x000fe20000000020 */
[C---:B------:R-:W-:Y:S01]  /*1d10*/  FFMA R14, R35.reuse, R31, R14 ;  /* 0x0000001f230e7223 */ /* 0x040fe2000000000e */
[----:B------:R-:W-:Y:S01]  /*1d20*/  FFMA R12, R35, R39, R12 ;  /* 0x00000027230c7223 */ /* 0x000fe2000000000c */
[C---:B0-----:R-:W-:Y:S01]  /*1d30*/  FFMA R40, R4.reuse, R36, R40 ;  /* 0x0000002404287223 */ /* 0x041fe20000000028 */
        /* <DEDUP_REMOVED lines=16> */
[C---:B------:R-:W-:Y:S01]  /*1e40*/  FFMA R53, R7.reuse, R23, R6 ;  /* 0x0000001707357223 */ /* 0x040fe20000000006 */
[----:B------:R-:W-:Y:S01]  /*1e50*/  FFMA R52, R7, R39, R38 ;  /* 0x0000002707347223 */ /* 0x000fe20000000026 */
[----:B------:R-:W-:Y:S01]  /*1e60*/  @P0 CALL.REL.NOINC `(.L_x_0) ;  /* 0x0000001000000944 */ /* 0x000fe20003c00000 */
[----:B------:R-:W-:Y:S05]  /*1e70*/  BRA `(.L_x_1) ;  /* 0xffffea8000007947 */ /* 0x000fea000383ffff */
.L_x_0:
[----:B------:R-:W0:Y:S04]  /*1e80*/  S2R R3, SR_TID.X ;  /* 0x0000000000037919 */ /* 0x000e280000002100 */
[----:B------:R-:W-:Y:S06]  /*1e90*/  BAR.SYNC 0x0 ;  /* 0x0000000000007b1d */ /* 0x000fec0000000000 */
[----:B0-----:R-:W-:-:S02]  /*1ea0*/  SHF.R.U32.HI R30, RZ, 0x3, R3 ;  /* 0x00000003ff1e7819 */ /* 0x001fc40000011603 */
[----:B------:R-:W-:Y:S02]  /*1eb0*/  SHF.L.U32 R29, R3, 0x2, RZ ;  /* 0x00000002031d7819 */ /* 0x000fe400000006ff */
[----:B------:R-:W-:Y:S02]  /*1ec0*/  SGXT.U32 R30, R30, 0x3 ;  /* 0x000000031e1e781a */ /* 0x000fe40000000000 */
[----:B------:R-:W-:Y:S02]  /*1ed0*/  LOP3.LUT R3, R29, 0x1c, RZ, 0xc0, !PT ;  /* 0x0000001c1d037812 */ /* 0x000fe400078ec0ff */
[----:B------:R-:W-:Y:S02]  /*1ee0*/  LOP3.LUT R29, R0, 0x1c, R29, 0xf8, !PT ;  /* 0x0000001c001d7812 */ /* 0x000fe400078ef81d */
[----:B------:R-:W-:Y:S01]  /*1ef0*/  LOP3.LUT R0, R2, 0x8, RZ, 0xfc, !PT ;  /* 0x0000000802007812 */ /* 0x000fe200078efcff */
[----:B------:R-:W-:Y:S01]  /*1f00*/  IMAD R28, R30, 0x90, R3 ;  /* 0x000000901e1c7824 */ /* 0x000fe200078e0203 */
[----:B------:R-:W-:-:S04]  /*1f10*/  ISETP.GE.AND P0, PT, R29, 0x100, PT ;  /* 0x000001001d00780c */ /* 0x000fc80003f06270 */
[----:B------:R-:W-:Y:S01]  /*1f20*/  SHF.L.U32 R3, R28, 0x2, RZ ;  /* 0x000000021c037819 */ /* 0x000fe200000006ff */
[----:B------:R-:W-:Y:S01]  /*1f30*/  STS.128 [R28.X4], R16 ;  /* 0x000000101c007388 */ /* 0x000fe20000004c00 */
[----:B------:R-:W-:Y:S02]  /*1f40*/  ISETP.LT.AND P1, PT, R2, c[0x0][0x178], !P0 ;  /* 0x00005e0002007a0c */ /* 0x000fe40004721270 */
[----:B------:R-:W-:Y:S01]  /*1f50*/  ISETP.LT.AND P2, PT, R0, c[0x0][0x178], !P0 ;  /* 0x00005e0000007a0c */ /* 0x000fe20004741270 */
[----:B------:R-:W-:Y:S01]  /*1f60*/  IMAD R30, R30, -0x1b0, R3 ;  /* 0xfffffe501e1e7824 */ /* 0x000fe200078e0203 */
[----:B------:R-:W-:Y:S01]  /*1f70*/  STS.128 [R28.X4+0x90], R12 ;  /* 0x0000900c1c007388 */ /* 0x000fe20000004c00 */
[----:B------:R-:W-:-:S03]  /*1f80*/  LOP3.LUT R3, R2, 0x10, RZ, 0xfc, !PT ;  /* 0x0000001002037812 */ /* 0x000fc600078efcff */
[----:B------:R-:W-:Y:S01]  /*1f90*/  STS.128 [R28.X4+0x120], R8 ;  /* 0x000120081c007388 */ /* 0x000fe20000004c00 */
[----:B------:R-:W-:-:S03]  /*1fa0*/  ISETP.LT.AND P3, PT, R3, c[0x0][0x178], !P0 ;  /* 0x00005e0003007a0c */ /* 0x000fc60004761270 */
[----:B------:R-:W-:Y:S04]  /*1fb0*/  STS.128 [R28.X4+0x1b0], R52 ;  /* 0x0001b0341c007388 */ /* 0x000fe80000004c00 */
[----:B------:R-:W-:Y:S06]  /*1fc0*/  BAR.SYNC 0x0 ;  /* 0x0000000000007b1d */ /* 0x000fec0000000000 */
[----:B------:R-:W0:Y:S01]  /*1fd0*/  LDS.128 R4, [R30] ;  /* 0x000000001e047984 */ /* 0x000e220000000c00 */
[----:B------:R-:W-:-:S02]  /*1fe0*/  LOP3.LUT R12, R2, 0x18, RZ, 0xfc, !PT ;  /* 0x00000018020c7812 */ /* 0x000fc400078efcff */
[----:B------:R-:W-:Y:S01]  /*1ff0*/  MOV R13, 0x4 ;  /* 0x00000004000d7802 */ /* 0x000fe20000000f00 */
[----:B------:R-:W1:Y:S01]  /*2000*/  LDS.128 R20, [R30+0x480] ;  /* 0x000480001e147984 */ /* 0x000e620000000c00 */
[-C--:B------:R-:W-:Y:S02]  /*2010*/  LEA R2, R2, R29.reuse, 0x8 ;  /* 0x0000001d02027211 */ /* 0x080fe400078e40ff */
[----:B------:R-:W-:Y:S01]  /*2020*/  ISETP.LT.AND P0, PT, R12, c[0x0][0x178], !P0 ;  /* 0x00005e000c007a0c */ /* 0x000fe20004701270 */
[----:B------:R-:W2:Y:S01]  /*2030*/  LDS.128 R24, [R30+0x900] ;  /* 0x000900001e187984 */ /* 0x000ea20000000c00 */
[-C--:B------:R-:W-:Y:S02]  /*2040*/  LEA R8, R0, R29.reuse, 0x8 ;  /* 0x0000001d00087211 */ /* 0x080fe400078e40ff */
[----:B------:R-:W-:Y:S01]  /*2050*/  LEA R10, R3, R29, 0x8 ;  /* 0x0000001d030a7211 */ /* 0x000fe200078e40ff */
[----:B------:R-:W-:-:S04]  /*2060*/  IMAD.WIDE R2, R2, R13, c[0x0][0x170] ;  /* 0x00005c0002027625 */ /* 0x000fc800078e020d */
[----:B------:R-:W-:-:S04]  /*2070*/  IMAD.WIDE R8, R8, R13, c[0x0][0x170] ;  /* 0x00005c0008087625 */ /* 0x000fc800078e020d */
[----:B------:R-:W-:Y:S01]  /*2080*/  IMAD.WIDE R10, R10, R13, c[0x0][0x170] ;  /* 0x00005c000a0a7625 */ /* 0x000fe200078e020d */
[----:B0-----:R0:W-:Y:S04]  /*2090*/  @P1 STG.E.128 [R2.64], R4 ;  /* 0x0000000402001986 */ /* 0x0011e8000c101d06 */
[----:B-1----:R0:W-:Y:S04]  /*20a0*/  @P2 STG.E.128 [R8.64], R20 ;  /* 0x0000001408002986 */ /* 0x0021e8000c101d06 */
[----:B--2---:R0:W-:Y:S01]  /*20b0*/  @P3 STG.E.128 [R10.64], R24 ;  /* 0x000000180a003986 */ /* 0x0041e2000c101d06 */
[----:B------:R-:W-:Y:S05]  /*20c0*/  @!P0 EXIT ;  /* 0x000000000000894d */ /* 0x000fea0003800000 */
[----:B0-----:R-:W0:Y:S01]  /*20d0*/  LDS.128 R4, [R30+0xd80] ;  /* 0x000d80001e047984 */ /* 0x001e220000000c00 */
[----:B------:R-:W-:-:S05]  /*20e0*/  LEA R2, R12, R29, 0x8 ;  /* 0x0000001d0c027211 */ /* 0x000fca00078e40ff */
[----:B------:R-:W-:-:S05]  /*20f0*/  IMAD.WIDE R2, R2, R13, c[0x0][0x170] ;  /* 0x00005c0002027625 */ /* 0x000fca00078e020d */
[----:B0-----:R-:W-:Y:S01]  /*2100*/  STG.E.128 [R2.64], R4 ;  /* 0x0000000402007986 */ /* 0x001fe2000c101d06 */
[----:B------:R-:W-:Y:S05]  /*2110*/  EXIT ;  /* 0x000000000000794d */ /* 0x000fea0003800000 */
.L_x_2:
[----:B------:R-:W-:-:S00]  /*2120*/  BRA `(.L_x_2) ;  /* 0xfffffff000007947 */ /* 0x000fc0000383ffff */
[----:B------:R-:W-:-:S00]  /*2130*/  NOP ;  /* 0x0000000000007918 */ /* 0x000fc00000000000 */
        /* <DEDUP_REMOVED lines=12> */
.L_x_3:


//--------------------- .nv.shared.triton_mm      --------------------------
	.section	.nv.shared.triton_mm,"aw",@nobits
	.align	16
